//
// Generated by NVIDIA NVVM Compiler
//
// Compiler Build ID: CL-36424714
// Cuda compilation tools, release 13.0, V13.0.88
// Based on NVVM 20.0.0
//

.version 9.0
.target sm_100
.address_size 64

	// .globl	_Z11gpu_productPfS_S_

.visible .entry _Z11gpu_productPfS_S_(
	.param .u64 .ptr .align 1 _Z11gpu_productPfS_S__param_0,
	.param .u64 .ptr .align 1 _Z11gpu_productPfS_S__param_1,
	.param .u64 .ptr .align 1 _Z11gpu_productPfS_S__param_2
)
{
	.reg .b32 	%r<6>;
	.reg .b32 	%f<8>;
	.reg .b64 	%rd<13>;

	ld.param.u64 	%rd1, [_Z11gpu_productPfS_S__param_0];
	ld.param.u64 	%rd2, [_Z11gpu_productPfS_S__param_1];
	ld.param.u64 	%rd3, [_Z11gpu_productPfS_S__param_2];
	cvta.to.global.u64 	%rd4, %rd3;
	mov.u32 	%r1, %tid.x;
	mov.u32 	%r2, %tid.y;
	shl.b32 	%r3, %r1, 2;
	add.s32 	%r4, %r3, %r2;
	mul.wide.u32 	%rd5, %r4, 4;
	add.s64 	%rd6, %rd4, %rd5;
	ld.global.f32 	%f1, [%rd6];
	shl.b32 	%r5, %r1, 1;
	cvta.to.global.u64 	%rd7, %rd1;
	cvta.to.global.u64 	%rd8, %rd2;
	mul.wide.u32 	%rd9, %r5, 4;
	add.s64 	%rd10, %rd7, %rd9;
	ld.global.f32 	%f2, [%rd10];
	mul.wide.u32 	%rd11, %r2, 4;
	add.s64 	%rd12, %rd8, %rd11;
	ld.global.f32 	%f3, [%rd12];
	fma.rn.f32 	%f4, %f2, %f3, %f1;
	st.global.f32 	[%rd6], %f4;
	ld.global.f32 	%f5, [%rd10+4];
	ld.global.f32 	%f6, [%rd12+16];
	fma.rn.f32 	%f7, %f5, %f6, %f4;
	st.global.f32 	[%rd6], %f7;
	ret;

}


// ===== COMPILED SASS (sm_100) =====

	.target	sm_100

	.elftype	@"ET_EXEC"


//--------------------- .note.nv.tkinfo           --------------------------
	.section	.note.nv.tkinfo,"",@"SHT_NOTE"
	.sectionflags	@"SHF_NOTE_NV_TKINFO"
	.tkinfo
        /*0018*/ 	.word	0x00000002
        /*0030*/ 	.string	""
        /*0030*/ 	.string	"ptxas"
        /*0030*/ 	.string	"Cuda compilation tools, release 13.0, V13.0.88"
        /*0030*/ 	.string	"Build cuda_13.0.r13.0/compiler.36424714_0"
        /*0030*/ 	.string	"-arch sm_100 -m 64 "



//--------------------- .note.nv.cuinfo           --------------------------
	.section	.note.nv.cuinfo,"",@"SHT_NOTE"
	.sectionflags	@"SHF_NOTE_NV_CUINFO"
        /*0018*/ 	.short	0x0002
        /*001a*/ 	.short	0x0064
        /*001c*/ 	.short	0x0082
	.zero		2


//--------------------- .nv.info                  --------------------------
	.section	.nv.info,"",@"SHT_CUDA_INFO"
	.align	4


	//----- nvinfo : EIATTR_REGCOUNT
	.align		4
        /*0000*/ 	.byte	0x04, 0x2f
        /*0002*/ 	.short	(.L_1 - .L_0)
	.align		4
.L_0:
        /*0004*/ 	.word	index@(_Z11gpu_productPfS_S_)
        /*0008*/ 	.word	0x0000000e


	//----- nvinfo : EIATTR_FRAME_SIZE
	.align		4
.L_1:
        /*000c*/ 	.byte	0x04, 0x11
        /*000e*/ 	.short	(.L_3 - .L_2)
	.align		4
.L_2:
        /*0010*/ 	.word	index@(_Z11gpu_productPfS_S_)
        /*0014*/ 	.word	0x00000000


	//----- nvinfo : EIATTR_MIN_STACK_SIZE
	.align		4
.L_3:
        /*0018*/ 	.byte	0x04, 0x12
        /*001a*/ 	.short	(.L_5 - .L_4)
	.align		4
.L_4:
        /*001c*/ 	.word	index@(_Z11gpu_productPfS_S_)
        /*0020*/ 	.word	0x00000000
.L_5:


//--------------------- .nv.compat                --------------------------
	.section	.nv.compat,"",@"SHT_CUDA_COMPAT_INFO"
	.align	4
        /*0000*/ 	.byte	0x02, 0x09, 0x00, 0x00, 0x02, 0x02, 0x01, 0x00, 0x02, 0x05, 0x05, 0x00, 0x03, 0x07, 0x01, 0x01
        /*0010*/ 	.byte	0x02, 0x03, 0x00, 0x00, 0x02, 0x06, 0x01, 0x00, 0x04, 0x0b, 0x08, 0x00, 0x09, 0x00, 0x00, 0x00
        /*0020*/ 	.byte	0x00, 0x00, 0x00, 0x00


//--------------------- .nv.info._Z11gpu_productPfS_S_ --------------------------
	.section	.nv.info._Z11gpu_productPfS_S_,"",@"SHT_CUDA_INFO"
	.sectionflags	@""
	.align	4


	//----- nvinfo : EIATTR_CUDA_API_VERSION
	.align		4
        /*0000*/ 	.byte	0x04, 0x37
        /*0002*/ 	.short	(.L_7 - .L_6)
.L_6:
        /*0004*/ 	.word	0x00000082


	//----- nvinfo : EIATTR_KPARAM_INFO
	.align		4
.L_7:
        /*0008*/ 	.byte	0x04, 0x17
        /*000a*/ 	.short	(.L_9 - .L_8)
.L_8:
        /*000c*/ 	.word	0x00000000
        /*0010*/ 	.short	0x0002
        /*0012*/ 	.short	0x0010
        /*0014*/ 	.byte	0x00, 0xf5, 0x21, 0x00


	//----- nvinfo : EIATTR_KPARAM_INFO
	.align		4
.L_9:
        /*0018*/ 	.byte	0x04, 0x17
        /*001a*/ 	.short	(.L_11 - .L_10)
.L_10:
        /*001c*/ 	.word	0x00000000
        /*0020*/ 	.short	0x0001
        /*0022*/ 	.short	0x0008
        /*0024*/ 	.byte	0x00, 0xf5, 0x21, 0x00


	//----- nvinfo : EIATTR_KPARAM_INFO
	.align		4
.L_11:
        /*0028*/ 	.byte	0x04, 0x17
        /*002a*/ 	.short	(.L_13 - .L_12)
.L_12:
        /*002c*/ 	.word	0x00000000
        /*0030*/ 	.short	0x0000
        /*0032*/ 	.short	0x0000
        /*0034*/ 	.byte	0x00, 0xf5, 0x21, 0x00


	//----- nvinfo : EIATTR_SPARSE_MMA_MASK
	.align		4
.L_13:
        /*0038*/ 	.byte	0x03, 0x50
        /*003a*/ 	.short	0x0000


	//----- nvinfo : EIATTR_MAXREG_COUNT
	.align		4
        /*003c*/ 	.byte	0x03, 0x1b
        /*003e*/ 	.short	0x00ff


	//----- nvinfo : EIATTR_MERCURY_ISA_VERSION
	.align		4
        /*0040*/ 	.byte	0x03, 0x5f
        /*0042*/ 	.short	0x0101


	//----- nvinfo : EIATTR_VRC_CTA_INIT_COUNT
	.align		4
        /*0044*/ 	.byte	0x02, 0x4a
	.zero		1
	.zero		1


	//----- nvinfo : EIATTR_EXIT_INSTR_OFFSETS
	.align		4
        /*0048*/ 	.byte	0x04, 0x1c
        /*004a*/ 	.short	(.L_15 - .L_14)


	//   ....[0]....
.L_14:
        /*004c*/ 	.word	0x00000150


	//----- nvinfo : EIATTR_CBANK_PARAM_SIZE
	.align		4
.L_15:
        /*0050*/ 	.byte	0x03, 0x19
        /*0052*/ 	.short	0x0018


	//----- nvinfo : EIATTR_PARAM_CBANK
	.align		4
        /*0054*/ 	.byte	0x04, 0x0a
        /*0056*/ 	.short	(.L_17 - .L_16)
	.align		4
.L_16:
        /*0058*/ 	.word	index@(.nv.constant0._Z11gpu_productPfS_S_)
        /*005c*/ 	.short	0x0380
        /*005e*/ 	.short	0x0018


	//----- nvinfo : EIATTR_SW_WAR
	.align		4
.L_17:
        /*0060*/ 	.byte	0x04, 0x36
        /*0062*/ 	.short	(.L_19 - .L_18)
.L_18:
        /*0064*/ 	.word	0x00000008
.L_19:


//--------------------- .nv.callgraph             --------------------------
	.section	.nv.callgraph,"",@"SHT_CUDA_CALLGRAPH"
	.align	4
	.sectionentsize	8
	.align		4
        /*0000*/ 	.word	0x00000000
	.align		4
        /*0004*/ 	.word	0xffffffff
	.align		4
        /*0008*/ 	.word	0x00000000
	.align		4
        /*000c*/ 	.word	0xfffffffe
	.align		4
        /*0010*/ 	.word	0x00000000
	.align		4
        /*0014*/ 	.word	0xfffffffd
	.align		4
        /*0018*/ 	.word	0x00000000
	.align		4
        /*001c*/ 	.word	0xfffffffc


//--------------------- .text._Z11gpu_productPfS_S_ --------------------------
	.section	.text._Z11gpu_productPfS_S_,"ax",@progbits
	.align	128
        .global         _Z11gpu_productPfS_S_
        .type           _Z11gpu_productPfS_S_,@function
        .size           _Z11gpu_productPfS_S_,(.L_x_1 - _Z11gpu_productPfS_S_)
        .other          _Z11gpu_productPfS_S_,@"STO_CUDA_ENTRY STV_DEFAULT"
_Z11gpu_productPfS_S_:
.text._Z11gpu_productPfS_S_:
[----:B------:R-:W-:Y:S01]  /*0000*/  LDC R1, c[0x0][0x37c] ;  /* 0x0000df00ff017b82 */ /* 0x000fe20000000800 */
[----:B------:R-:W0:Y:S07]  /*0010*/  S2R R11, SR_TID.X ;  /* 0x00000000000b7919 */ /* 0x000e2e0000002100 */
[----:B------:R-:W1:Y:S01]  /*0020*/  LDC.64 R6, c[0x0][0x388] ;  /* 0x0000e200ff067b82 */ /* 0x000e620000000a00 */
[----:B------:R-:W2:Y:S01]  /*0030*/  LDCU.64 UR4, c[0x0][0x358] ;  /* 0x00006b00ff0477ac */ /* 0x000ea20008000a00 */
[----:B------:R-:W0:Y:S06]  /*0040*/  S2R R0, SR_TID.Y ;  /* 0x0000000000007919 */ /* 0x000e2c0000002200 */
[----:B------:R-:W3:Y:S08]  /*0050*/  LDC.64 R2, c[0x0][0x390] ;  /* 0x0000e400ff027b82 */ /* 0x000ef00000000a00 */
[----:B------:R-:W4:Y:S01]  /*0060*/  LDC.64 R4, c[0x0][0x380] ;  /* 0x0000e000ff047b82 */ /* 0x000f220000000a00 */
[C---:B0-----:R-:W-:Y:S01]  /*0070*/  LEA R9, R11.reuse, R0, 0x2 ;  /* 0x000000000b097211 */ /* 0x041fe200078e10ff */
[----:B-1----:R-:W-:Y:S01]  /*0080*/  IMAD.WIDE.U32 R6, R0, 0x4, R6 ;  /* 0x0000000400067825 */ /* 0x002fe200078e0006 */
[----:B------:R-:W-:-:S03]  /*0090*/  SHF.L.U32 R11, R11, 0x1, RZ ;  /* 0x000000010b0b7819 */ /* 0x000fc600000006ff */
[----:B---3--:R-:W-:Y:S01]  /*00a0*/  IMAD.WIDE.U32 R2, R9, 0x4, R2 ;  /* 0x0000000409027825 */ /* 0x008fe200078e0002 */
[----:B--2---:R-:W2:Y:S03]  /*00b0*/  LDG.E R8, desc[UR4][R6.64] ;  /* 0x0000000406087981 */ /* 0x004ea6000c1e1900 */
[----:B----4-:R-:W-:Y:S01]  /*00c0*/  IMAD.WIDE.U32 R4, R11, 0x4, R4 ;  /* 0x000000040b047825 */ /* 0x010fe200078e0004 */
[----:B------:R-:W2:Y:S04]  /*00d0*/  LDG.E R0, desc[UR4][R2.64] ;  /* 0x0000000402007981 */ /* 0x000ea8000c1e1900 */
[----:B------:R-:W2:Y:S02]  /*00e0*/  LDG.E R9, desc[UR4][R4.64] ;  /* 0x0000000404097981 */ /* 0x000ea4000c1e1900 */
[----:B--2---:R-:W-:-:S05]  /*00f0*/  FFMA R9, R9, R8, R0 ;  /* 0x0000000809097223 */ /* 0x004fca0000000000 */
[----:B------:R-:W-:Y:S04]  /*0100*/  STG.E desc[UR4][R2.64], R9 ;  /* 0x0000000902007986 */ /* 0x000fe8000c101904 */
[----:B------:R-:W2:Y:S04]  /*0110*/  LDG.E R0, desc[UR4][R4.64+0x4] ;  /* 0x0000040404007981 */ /* 0x000ea8000c1e1900 */
[----:B------:R-:W2:Y:S02]  /*0120*/  LDG.E R8, desc[UR4][R6.64+0x10] ;  /* 0x0000100406087981 */ /* 0x000ea4000c1e1900 */
[----:B--2---:R-:W-:-:S05]  /*0130*/  FFMA R11, R0, R8, R9 ;  /* 0x00000008000b7223 */ /* 0x004fca0000000009 */
[----:B------:R-:W-:Y:S01]  /*0140*/  STG.E desc[UR4][R2.64], R11 ;  /* 0x0000000b02007986 */ /* 0x000fe2000c101904 */
[----:B------:R-:W-:Y:S05]  /*0150*/  EXIT ;  /* 0x000000000000794d */ /* 0x000fea0003800000 */
.L_x_0:
[----:B------:R-:W-:-:S00]  /*0160*/  BRA `(.L_x_0) ;  /* 0xfffffffc00fc7947 */ /* 0x000fc0000383ffff */
[----:B------:R-:W-:-:S00]  /*0170*/  NOP ;  /* 0x0000000000007918 */ /* 0x000fc00000000000 */
        /* <DEDUP_REMOVED lines=8> */
.L_x_1:


//--------------------- .nv.shared.reserved.0     --------------------------
	.section	.nv.shared.reserved.0,"aw",@nobits
	.weak		__nv_reservedSMEM_offset_0_alias
	.size		__nv_reservedSMEM_offset_0_alias, 0, 64
	.other		__nv_reservedSMEM_offset_0_alias,@"STO_CUDA_RESERVED_SHARED STV_DEFAULT"
__nv_reservedSMEM_offset_0_alias:
	.zero		0
	.zero		64


//--------------------- .nv.constant0._Z11gpu_productPfS_S_ --------------------------
	.section	.nv.constant0._Z11gpu_productPfS_S_,"a",@progbits
	.sectionflags	@""
	.align	4
.nv.constant0._Z11gpu_productPfS_S_:
	.zero		920


//--------------------- SYMBOLS --------------------------

	.type		.nv.reservedSmem.offset0,@object
	.size		.nv.reservedSmem.offset0,0x4
